	.headerflags	@"EF_CUDA_TEXMODE_UNIFIED EF_CUDA_64BIT_ADDRESS EF_CUDA_ACCELERATORS EF_CUDA_SM90 EF_CUDA_VIRTUAL_SM(EF_CUDA_SM90)"
	.elftype	@"ET_EXEC"


//--------------------- .nv.info                  --------------------------
	.section	.nv.info,"",@"SHT_CUDA_INFO"
	.align	4


	//----- nvinfo : EIATTR_REGCOUNT
	.align		4
        /*0000*/ 	.byte	0x04, 0x2f
        /*0002*/ 	.short	(.L_2 - .L_1)
	.align		4
.L_1:
        /*0004*/ 	.word	index@(triton_per_fused_native_group_norm_15)
        /*0008*/ 	.word	0x0000001b


	//----- nvinfo : EIATTR_MIN_STACK_SIZE
	.align		4
.L_2:
        /*000c*/ 	.byte	0x04, 0x12
        /*000e*/ 	.short	(.L_4 - .L_3)
	.align		4
.L_3:
        /*0010*/ 	.word	index@(triton_per_fused_native_group_norm_15)
        /*0014*/ 	.word	0x00000000


	//----- nvinfo : EIATTR_FRAME_SIZE
	.align		4
.L_4:
        /*0018*/ 	.byte	0x04, 0x11
        /*001a*/ 	.short	(.L_6 - .L_5)
	.align		4
.L_5:
        /*001c*/ 	.word	index@(triton_per_fused_native_group_norm_15)
        /*0020*/ 	.word	0x00000000


	//----- nvinfo : EIATTR_MIN_STACK_SIZE
	.align		4
.L_6:
        /*0024*/ 	.byte	0x04, 0x12
        /*0026*/ 	.short	(.L_8 - .L_7)
	.align		4
.L_7:
        /*0028*/ 	.word	index@(triton_per_fused_native_group_norm_15)
        /*002c*/ 	.word	0x00000000
.L_8:


//--------------------- .nv.info.triton_per_fused_native_group_norm_15 --------------------------
	.section	.nv.info.triton_per_fused_native_group_norm_15,"",@"SHT_CUDA_INFO"
	.sectionflags	@""
	.align	4


	//----- nvinfo : EIATTR_CUDA_API_VERSION
	.align		4
        /*0000*/ 	.byte	0x04, 0x37
        /*0002*/ 	.short	(.L_10 - .L_9)
.L_9:
        /*0004*/ 	.word	0x0000007c


	//----- nvinfo : EIATTR_KPARAM_INFO
	.align		4
.L_10:
        /*0008*/ 	.byte	0x04, 0x17
        /*000a*/ 	.short	(.L_12 - .L_11)
.L_11:
        /*000c*/ 	.word	0x00000000
        /*0010*/ 	.short	0x0007
        /*0012*/ 	.short	0x0034
        /*0014*/ 	.byte	0x00, 0xf0, 0x11, 0x00


	//----- nvinfo : EIATTR_KPARAM_INFO
	.align		4
.L_12:
        /*0018*/ 	.byte	0x04, 0x17
        /*001a*/ 	.short	(.L_14 - .L_13)
.L_13:
        /*001c*/ 	.word	0x00000000
        /*0020*/ 	.short	0x0006
        /*0022*/ 	.short	0x0030
        /*0024*/ 	.byte	0x00, 0xf0, 0x11, 0x00


	//----- nvinfo : EIATTR_KPARAM_INFO
	.align		4
.L_14:
        /*0028*/ 	.byte	0x04, 0x17
        /*002a*/ 	.short	(.L_16 - .L_15)
.L_15:
        /*002c*/ 	.word	0x00000000
        /*0030*/ 	.short	0x0005
        /*0032*/ 	.short	0x0028
        /*0034*/ 	.byte	0x00, 0xf4, 0x21, 0x00


	//----- nvinfo : EIATTR_KPARAM_INFO
	.align		4
.L_16:
        /*0038*/ 	.byte	0x04, 0x17
        /*003a*/ 	.short	(.L_18 - .L_17)
.L_17:
        /*003c*/ 	.word	0x00000000
        /*0040*/ 	.short	0x0004
        /*0042*/ 	.short	0x0020
        /*0044*/ 	.byte	0x00, 0xf4, 0x21, 0x00


	//----- nvinfo : EIATTR_KPARAM_INFO
	.align		4
.L_18:
        /*0048*/ 	.byte	0x04, 0x17
        /*004a*/ 	.short	(.L_20 - .L_19)
.L_19:
        /*004c*/ 	.word	0x00000000
        /*0050*/ 	.short	0x0003
        /*0052*/ 	.short	0x0018
        /*0054*/ 	.byte	0x00, 0xf4, 0x21, 0x00


	//----- nvinfo : EIATTR_KPARAM_INFO
	.align		4
.L_20:
        /*0058*/ 	.byte	0x04, 0x17
        /*005a*/ 	.short	(.L_22 - .L_21)
.L_21:
        /*005c*/ 	.word	0x00000000
        /*0060*/ 	.short	0x0002
        /*0062*/ 	.short	0x0010
        /*0064*/ 	.byte	0x00, 0xf4, 0x21, 0x00


	//----- nvinfo : EIATTR_KPARAM_INFO
	.align		4
.L_22:
        /*0068*/ 	.byte	0x04, 0x17
        /*006a*/ 	.short	(.L_24 - .L_23)
.L_23:
        /*006c*/ 	.word	0x00000000
        /*0070*/ 	.short	0x0001
        /*0072*/ 	.short	0x0008
        /*0074*/ 	.byte	0x00, 0xf4, 0x21, 0x00


	//----- nvinfo : EIATTR_KPARAM_INFO
	.align		4
.L_24:
        /*0078*/ 	.byte	0x04, 0x17
        /*007a*/ 	.short	(.L_26 - .L_25)
.L_25:
        /*007c*/ 	.word	0x00000000
        /*0080*/ 	.short	0x0000
        /*0082*/ 	.short	0x0000
        /*0084*/ 	.byte	0x00, 0xf4, 0x21, 0x00


	//----- nvinfo : EIATTR_SPARSE_MMA_MASK
	.align		4
.L_26:
        /*0088*/ 	.byte	0x03, 0x50
        /*008a*/ 	.short	0x0000


	//----- nvinfo : EIATTR_MAXREG_COUNT
	.align		4
        /*008c*/ 	.byte	0x03, 0x1b
        /*008e*/ 	.short	0x00ff


	//----- nvinfo : EIATTR_COOP_GROUP_MASK_REGIDS
	.align		4
        /*0090*/ 	.byte	0x04, 0x29
        /*0092*/ 	.short	(.L_28 - .L_27)


	//   ....[0]....
.L_27:
        /*0094*/ 	.word	0xffffffff


	//   ....[1]....
        /*0098*/ 	.word	0xffffffff


	//   ....[2]....
        /*009c*/ 	.word	0xffffffff


	//----- nvinfo : EIATTR_COOP_GROUP_INSTR_OFFSETS
	.align		4
.L_28:
        /*00a0*/ 	.byte	0x04, 0x28
        /*00a2*/ 	.short	(.L_30 - .L_29)


	//   ....[0]....
.L_29:
        /*00a4*/ 	.word	0x000003d0


	//   ....[1]....
        /*00a8*/ 	.word	0x00000710


	//   ....[2]....
        /*00ac*/ 	.word	0x00000790


	//----- nvinfo : EIATTR_EXIT_INSTR_OFFSETS
	.align		4
.L_30:
        /*00b0*/ 	.byte	0x04, 0x1c
        /*00b2*/ 	.short	(.L_32 - .L_31)


	//   ....[0]....
.L_31:
        /*00b4*/ 	.word	0x00000980


	//   ....[1]....
        /*00b8*/ 	.word	0x000009d0


	//----- nvinfo : EIATTR_REQNTID
	.align		4
.L_32:
        /*00bc*/ 	.byte	0x04, 0x10
        /*00be*/ 	.short	(.L_34 - .L_33)
.L_33:
        /*00c0*/ 	.word	0x00000040
        /*00c4*/ 	.word	0x00000001
        /*00c8*/ 	.word	0x00000001


	//----- nvinfo : EIATTR_CBANK_PARAM_SIZE
	.align		4
.L_34:
        /*00cc*/ 	.byte	0x03, 0x19
        /*00ce*/ 	.short	0x0038


	//----- nvinfo : EIATTR_PARAM_CBANK
	.align		4
        /*00d0*/ 	.byte	0x04, 0x0a
        /*00d2*/ 	.short	(.L_36 - .L_35)
	.align		4
.L_35:
        /*00d4*/ 	.word	index@(.nv.constant0.triton_per_fused_native_group_norm_15)
        /*00d8*/ 	.short	0x0210
        /*00da*/ 	.short	0x0038


	//----- nvinfo : EIATTR_SW_WAR
	.align		4
.L_36:
        /*00dc*/ 	.byte	0x04, 0x36
        /*00de*/ 	.short	(.L_38 - .L_37)
.L_37:
        /*00e0*/ 	.word	0x00000008
.L_38:


//--------------------- .nv.callgraph             --------------------------
	.section	.nv.callgraph,"",@"SHT_CUDA_CALLGRAPH"
	.align	4
	.sectionentsize	8
	.align		4
        /*0000*/ 	.word	0x00000000
	.align		4
        /*0004*/ 	.word	0xffffffff
	.align		4
        /*0008*/ 	.word	0x00000000
	.align		4
        /*000c*/ 	.word	0xfffffffe
	.align		4
        /*0010*/ 	.word	0x00000000
	.align		4
        /*0014*/ 	.word	0xfffffffd
	.align		4
        /*0018*/ 	.word	0x00000000
	.align		4
        /*001c*/ 	.word	0xfffffffc


//--------------------- .nv.constant4             --------------------------
	.section	.nv.constant4,"a",@progbits
	.align	8
	.align		8
.nv.constant4:
        /*0000*/ 	.dword	_$_str


//--------------------- .text.triton_per_fused_native_group_norm_15 --------------------------
	.section	.text.triton_per_fused_native_group_norm_15,"ax",@progbits
	.sectionflags	@"SHF_BARRIERS=1"
	.align	128
        .global         triton_per_fused_native_group_norm_15
        .type           triton_per_fused_native_group_norm_15,@function
        .size           triton_per_fused_native_group_norm_15,(.L_x_1 - triton_per_fused_native_group_norm_15)
        .other          triton_per_fused_native_group_norm_15,@"STO_CUDA_ENTRY STV_DEFAULT"
triton_per_fused_native_group_norm_15:
.text.triton_per_fused_native_group_norm_15:
[----:B------:R-:W0:Y:S01]  /*0000*/  LDC R1, c[0x0][0x28] ;  /* 0x00000a00ff017b82 */ /* 0x000e220000000800 */
[----:B------:R-:W1:Y:S07]  /*0010*/  S2R R2, SR_TID.X ;  /* 0x0000000000027919 */ /* 0x000e6e0000002100 */
[----:B------:R-:W2:Y:S01]  /*0020*/  LDC.64 R6, c[0x0][0x220] ;  /* 0x00008800ff067b82 */ /* 0x000ea20000000a00 */
[----:B------:R-:W-:Y:S02]  /*0030*/  CS2R R8, SRZ ;  /* 0x0000000000087805 */ /* 0x000fe4000001ff00 */
[----:B------:R-:W-:Y:S01]  /*0040*/  CS2R R10, SRZ ;  /* 0x00000000000a7805 */ /* 0x000fe2000001ff00 */
[----:B------:R-:W3:Y:S01]  /*0050*/  S2R R3, SR_CTAID.X ;  /* 0x0000000000037919 */ /* 0x000ee20000002500 */
[----:B------:R-:W-:-:S03]  /*0060*/  ULDC.64 UR6, c[0x0][0x208] ;  /* 0x0000820000067ab9 */ /* 0x000fc60000000a00 */
[----:B------:R-:W4:Y:S08]  /*0070*/  LDC.64 R16, c[0x0][0x210] ;  /* 0x00008400ff107b82 */ /* 0x000f300000000a00 */
[----:B------:R-:W5:Y:S01]  /*0080*/  LDC.64 R20, c[0x0][0x218] ;  /* 0x00008600ff147b82 */ /* 0x000f620000000a00 */
[----:B-1----:R-:W-:Y:S01]  /*0090*/  SHF.R.U32.HI R0, RZ, 0x1, R2 ;  /* 0x00000001ff007819 */ /* 0x002fe20000011602 */
[----:B------:R-:W-:-:S02]  /*00a0*/  IMAD.SHL.U32 R5, R2, 0x4, RZ ;  /* 0x0000000402057824 */ /* 0x000fc400078e00ff */
[----:B---3--:R-:W-:Y:S01]  /*00b0*/  IMAD.SHL.U32 R3, R3, 0x20, RZ ;  /* 0x0000002003037824 */ /* 0x008fe200078e00ff */
[----:B------:R-:W-:Y:S02]  /*00c0*/  SGXT.U32 R0, R0, 0x5 ;  /* 0x000000050000781a */ /* 0x000fe40000000000 */
[----:B------:R-:W-:Y:S02]  /*00d0*/  LOP3.LUT R5, R5, 0x4, RZ, 0xc0, !PT ;  /* 0x0000000405057812 */ /* 0x000fe400078ec0ff */
[----:B------:R-:W-:-:S04]  /*00e0*/  LOP3.LUT R4, R3, R0, RZ, 0xfc, !PT ;  /* 0x0000000003047212 */ /* 0x000fc800078efcff */
[C---:B------:R-:W-:Y:S01]  /*00f0*/  ISETP.GE.AND P0, PT, R4.reuse, 0x20, PT ;  /* 0x000000200400780c */ /* 0x040fe20003f06270 */
[----:B------:R-:W-:-:S04]  /*0100*/  IMAD R5, R4, 0x8, R5 ;  /* 0x0000000804057824 */ /* 0x000fc800078e0205 */
[----:B--2---:R-:W-:-:S08]  /*0110*/  IMAD.WIDE R6, R5, 0x4, R6 ;  /* 0x0000000405067825 */ /* 0x004fd000078e0206 */
[----:B------:R1:W2:Y:S01]  /*0120*/  @!P0 LDG.E.128 R8, desc[UR6][R6.64] ;  /* 0x0000000606088981 */ /* 0x0002a2000c1e1d00 */
[----:B------:R-:W-:Y:S02]  /*0130*/  CS2R R12, SRZ ;  /* 0x00000000000c7805 */ /* 0x000fe4000001ff00 */
[----:B------:R-:W-:Y:S01]  /*0140*/  CS2R R14, SRZ ;  /* 0x00000000000e7805 */ /* 0x000fe2000001ff00 */
[----:B----4-:R-:W-:-:S05]  /*0150*/  IMAD.WIDE R16, R5, 0x4, R16 ;  /* 0x0000000405107825 */ /* 0x010fca00078e0210 */
[----:B------:R3:W4:Y:S01]  /*0160*/  @!P0 LDG.E.128 R12, desc[UR6][R16.64] ;  /* 0x00000006100c8981 */ /* 0x000722000c1e1d00 */
[----:B-----5:R-:W-:Y:S01]  /*0170*/  IMAD.WIDE R20, R5, 0x4, R20 ;  /* 0x0000000405147825 */ /* 0x020fe200078e0214 */
[----:B------:R-:W-:Y:S02]  /*0180*/  CS2R R4, SRZ ;  /* 0x0000000000047805 */ /* 0x000fe4000001ff00 */
[----:B-1----:R-:W-:-:S06]  /*0190*/  CS2R R6, SRZ ;  /* 0x0000000000067805 */ /* 0x002fcc000001ff00 */
[----:B------:R1:W5:Y:S01]  /*01a0*/  @!P0 LDG.E.128 R4, desc[UR6][R20.64] ;  /* 0x0000000614048981 */ /* 0x000362000c1e1d00 */
[----:B------:R-:W1:Y:S01]  /*01b0*/  S2UR UR5, SR_CgaCtaId ;  /* 0x00000000000579c3 */ /* 0x000e620000008800 */
[----:B------:R-:W-:Y:S02]  /*01c0*/  UMOV UR4, 0x400 ;  /* 0x0000040000047882 */ /* 0x000fe40000000000 */
[----:B01----:R-:W-:Y:S01]  /*01d0*/  UPRMT UR4, UR5, 0x654, UR4 ;  /* 0x0000065405047896 */ /* 0x003fe20008000004 */
[----:B--2---:R-:W-:Y:S02]  /*01e0*/  SEL R8, R8, RZ, !P0 ;  /* 0x000000ff08087207 */ /* 0x004fe40004000000 */
[----:B------:R-:W-:Y:S02]  /*01f0*/  SEL R9, R9, RZ, !P0 ;  /* 0x000000ff09097207 */ /* 0x000fe40004000000 */
[----:B------:R-:W-:Y:S02]  /*0200*/  FSEL R8, R8, RZ, !P0 ;  /* 0x000000ff08087208 */ /* 0x000fe40004000000 */
[----:B------:R-:W-:-:S02]  /*0210*/  FSEL R19, R9, RZ, !P0 ;  /* 0x000000ff09137208 */ /* 0x000fc40004000000 */
[----:B------:R-:W-:Y:S02]  /*0220*/  SEL R10, R10, RZ, !P0 ;  /* 0x000000ff0a0a7207 */ /* 0x000fe40004000000 */
[----:B------:R-:W-:Y:S01]  /*0230*/  SEL R11, R11, RZ, !P0 ;  /* 0x000000ff0b0b7207 */ /* 0x000fe20004000000 */
[----:B------:R-:W-:Y:S01]  /*0240*/  FADD R9, R8, R19 ;  /* 0x0000001308097221 */ /* 0x000fe20000000000 */
[----:B---3--:R-:W-:Y:S02]  /*0250*/  FSEL R16, R10, RZ, !P0 ;  /* 0x000000ff0a107208 */ /* 0x008fe40004000000 */
[----:B------:R-:W-:Y:S01]  /*0260*/  FSEL R17, R11, RZ, !P0 ;  /* 0x000000ff0b117208 */ /* 0x000fe20004000000 */
[C---:B------:R-:W-:Y:S01]  /*0270*/  FMUL R18, R9.reuse, 0.25 ;  /* 0x3e80000009127820 */ /* 0x040fe20000400000 */
[C---:B------:R-:W-:Y:S01]  /*0280*/  FSETP.GEU.AND P1, PT, |R9|.reuse, 1.175494350822287508e-38, PT ;  /* 0x008000000900780b */ /* 0x040fe20003f2e200 */
[----:B------:R-:W-:Y:S01]  /*0290*/  FADD R10, R16, R9 ;  /* 0x00000009100a7221 */ /* 0x000fe20000000000 */
[----:B------:R-:W-:-:S02]  /*02a0*/  FSETP.GT.AND P5, PT, |R9|, 8.50705917302346158658e+37, PT ;  /* 0x7e8000000900780b */ /* 0x000fc40003fa4200 */
[----:B----4-:R-:W-:Y:S01]  /*02b0*/  SEL R12, R12, RZ, !P0 ;  /* 0x000000ff0c0c7207 */ /* 0x010fe20004000000 */
[----:B------:R-:W-:Y:S01]  /*02c0*/  FMUL R21, R10, 0.25 ;  /* 0x3e8000000a157820 */ /* 0x000fe20000400000 */
[----:B------:R-:W-:Y:S01]  /*02d0*/  FSEL R18, R18, R9, P5 ;  /* 0x0000000912127208 */ /* 0x000fe20002800000 */
[----:B------:R-:W-:Y:S01]  /*02e0*/  FADD R11, R17, R10 ;  /* 0x0000000a110b7221 */ /* 0x000fe20000000000 */
[C---:B------:R-:W-:Y:S02]  /*02f0*/  FSETP.GEU.AND P2, PT, |R10|.reuse, 1.175494350822287508e-38, PT ;  /* 0x008000000a00780b */ /* 0x040fe40003f4e200 */
[----:B------:R-:W-:Y:S01]  /*0300*/  FSETP.GT.AND P3, PT, |R10|, 8.50705917302346158658e+37, PT ;  /* 0x7e8000000a00780b */ /* 0x000fe20003f64200 */
[C---:B------:R-:W-:Y:S01]  /*0310*/  FMUL R20, R11.reuse, 0.25 ;  /* 0x3e8000000b147820 */ /* 0x040fe20000400000 */
[----:B------:R-:W-:Y:S01]  /*0320*/  FSETP.GEU.AND P4, PT, |R11|, 1.175494350822287508e-38, PT ;  /* 0x008000000b00780b */ /* 0x000fe20003f8e200 */
[----:B------:R-:W-:Y:S01]  /*0330*/  @!P1 FMUL R18, R18, 16777216 ;  /* 0x4b80000012129820 */ /* 0x000fe20000400000 */
[----:B------:R-:W-:Y:S01]  /*0340*/  FSEL R22, R21, R10, P3 ;  /* 0x0000000a15167208 */ /* 0x000fe20001800000 */
[----:B------:R-:W-:Y:S01]  /*0350*/  @P5 FMUL R19, R19, 0.25 ;  /* 0x3e80000013135820 */ /* 0x000fe20000400000 */
[----:B------:R-:W-:-:S02]  /*0360*/  FSETP.GT.AND P5, PT, |R11|, 8.50705917302346158658e+37, PT ;  /* 0x7e8000000b00780b */ /* 0x000fc40003fa4200 */
[----:B------:R-:W-:Y:S01]  /*0370*/  SEL R13, R13, RZ, !P0 ;  /* 0x000000ff0d0d7207 */ /* 0x000fe20004000000 */
[----:B------:R-:W0:Y:S01]  /*0380*/  MUFU.RCP R18, R18 ;  /* 0x0000001200127308 */ /* 0x000e220000001000 */
[----:B------:R-:W-:Y:S01]  /*0390*/  FSEL R24, R20, R11, P5 ;  /* 0x0000000b14187208 */ /* 0x000fe20002800000 */
[----:B------:R-:W-:Y:S01]  /*03a0*/  @!P2 FMUL R22, R22, 16777216 ;  /* 0x4b8000001616a820 */ /* 0x000fe20000400000 */
[----:B------:R-:W-:Y:S01]  /*03b0*/  FSEL R20, R12, RZ, !P0 ;  /* 0x000000ff0c147208 */ /* 0x000fe20004000000 */
[----:B------:R-:W-:Y:S01]  /*03c0*/  @!P1 FMUL R19, R19, 16777216 ;  /* 0x4b80000013139820 */ /* 0x000fe20000400000 */
[----:B------:R-:W1:Y:S01]  /*03d0*/  SHFL.BFLY PT, R12, R11, 0x1, 0x1f ;  /* 0x0c201f000b0c7f89 */ /* 0x000e6200000e0000 */
[----:B------:R-:W-:Y:S01]  /*03e0*/  FSETP.NEU.AND P1, PT, R9, RZ, PT ;  /* 0x000000ff0900720b */ /* 0x000fe20003f2d000 */
[----:B------:R-:W-:Y:S01]  /*03f0*/  @!P4 FMUL R24, R24, 16777216 ;  /* 0x4b8000001818c820 */ /* 0x000fe20000400000 */
[----:B------:R2:W3:Y:S01]  /*0400*/  MUFU.RCP R23, R22 ;  /* 0x0000001600177308 */ /* 0x0004e20000001000 */
[----:B------:R-:W-:Y:S01]  /*0410*/  @P3 FMUL R16, R16, 0.25 ;  /* 0x3e80000010103820 */ /* 0x000fe20000400000 */
[----:B------:R-:W-:Y:S01]  /*0420*/  SEL R14, R14, RZ, !P0 ;  /* 0x000000ff0e0e7207 */ /* 0x000fe20004000000 */
[----:B------:R-:W-:Y:S01]  /*0430*/  @P5 FMUL R17, R17, 0.25 ;  /* 0x3e80000011115820 */ /* 0x000fe20000400000 */
[----:B-----5:R-:W-:Y:S01]  /*0440*/  SEL R5, R5, RZ, !P0 ;  /* 0x000000ff05057207 */ /* 0x020fe20004000000 */
[----:B------:R-:W-:Y:S01]  /*0450*/  @!P2 FMUL R16, R16, 16777216 ;  /* 0x4b8000001010a820 */ /* 0x000fe20000400000 */
[----:B------:R-:W-:Y:S01]  /*0460*/  SEL R15, R15, RZ, !P0 ;  /* 0x000000ff0f0f7207 */ /* 0x000fe20004000000 */
[----:B0-----:R-:W-:Y:S01]  /*0470*/  FMUL R21, R18, R19 ;  /* 0x0000001312157220 */ /* 0x001fe20000400000 */
[----:B------:R-:W-:Y:S01]  /*0480*/  FSEL R19, R13, RZ, !P0 ;  /* 0x000000ff0d137208 */ /* 0x000fe20004000000 */
[----:B------:R-:W0:Y:S01]  /*0490*/  MUFU.RCP R18, R24 ;  /* 0x0000001800127308 */ /* 0x000e220000001000 */
[----:B--2---:R-:W-:Y:S01]  /*04a0*/  SEL R22, R4, RZ, !P0 ;  /* 0x000000ff04167207 */ /* 0x004fe20004000000 */
[----:B------:R-:W-:Y:S01]  /*04b0*/  @!P4 FMUL R17, R17, 16777216 ;  /* 0x4b8000001111c820 */ /* 0x000fe20000400000 */
[----:B------:R-:W-:Y:S01]  /*04c0*/  FSEL R13, R21, RZ, P1 ;  /* 0x000000ff150d7208 */ /* 0x000fe20000800000 */
[----:B------:R-:W-:Y:S01]  /*04d0*/  FADD R19, -R20, R19 ;  /* 0x0000001314137221 */ /* 0x000fe20000000100 */
[----:B------:R-:W-:Y:S01]  /*04e0*/  FSEL R4, R14, RZ, !P0 ;  /* 0x000000ff0e047208 */ /* 0x000fe20004000000 */
[----:B---3--:R-:W-:Y:S01]  /*04f0*/  FMUL R16, R23, R16 ;  /* 0x0000001017107220 */ /* 0x008fe20000400000 */
[----:B------:R-:W-:Y:S01]  /*0500*/  FADD R5, R22, R5 ;  /* 0x0000000516057221 */ /* 0x000fe20000000000 */
[C---:B------:R-:W-:Y:S01]  /*0510*/  FFMA R21, R19.reuse, R13, R20 ;  /* 0x0000000d13157223 */ /* 0x040fe20000000014 */
[----:B------:R-:W-:Y:S01]  /*0520*/  FMUL R19, R19, R19 ;  /* 0x0000001313137220 */ /* 0x000fe20000400000 */
[----:B------:R-:W-:-:S02]  /*0530*/  FSETP.NEU.AND P1, PT, R10, RZ, PT ;  /* 0x000000ff0a00720b */ /* 0x000fc40003f2d000 */
[--C-:B------:R-:W-:Y:S01]  /*0540*/  FADD R14, R4, -R21.reuse ;  /* 0x80000015040e7221 */ /* 0x100fe20000000000 */
[----:B------:R-:W-:Y:S01]  /*0550*/  FMUL R19, R8, R19 ;  /* 0x0000001308137220 */ /* 0x000fe20000400000 */
[----:B------:R-:W-:Y:S01]  /*0560*/  FSEL R4, R16, RZ, P1 ;  /* 0x000000ff10047208 */ /* 0x000fe20000800000 */
[----:B0-----:R-:W-:Y:S01]  /*0570*/  FMUL R17, R18, R17 ;  /* 0x0000001112117220 */ /* 0x001fe20000400000 */
[----:B------:R-:W-:Y:S01]  /*0580*/  FSEL R8, R5, RZ, !P0 ;  /* 0x000000ff05087208 */ /* 0x000fe20004000000 */
[C---:B------:R-:W-:Y:S01]  /*0590*/  FMUL R16, R14.reuse, R14 ;  /* 0x0000000e0e107220 */ /* 0x040fe20000400000 */
[C---:B-1----:R-:W-:Y:S01]  /*05a0*/  FADD R5, R11.reuse, R12 ;  /* 0x0000000c0b057221 */ /* 0x042fe20000000000 */
[----:B------:R-:W-:Y:S01]  /*05b0*/  FSETP.NEU.AND P2, PT, R11, RZ, PT ;  /* 0x000000ff0b00720b */ /* 0x000fe20003f4d000 */
[----:B------:R-:W-:Y:S01]  /*05c0*/  FFMA R21, R14, R4, R21 ;  /* 0x000000040e157223 */ /* 0x000fe20000000015 */
[----:B------:R-:W-:Y:S01]  /*05d0*/  FMUL R16, R9, R16 ;  /* 0x0000001009107220 */ /* 0x000fe20000400000 */
[----:B------:R-:W-:Y:S01]  /*05e0*/  SEL R9, R6, RZ, !P0 ;  /* 0x000000ff06097207 */ /* 0x000fe20004000000 */
[----:B------:R-:W-:Y:S01]  /*05f0*/  FFMA R19, R13, R19, R8 ;  /* 0x000000130d137223 */ /* 0x000fe20000000008 */
[----:B------:R-:W-:Y:S01]  /*0600*/  FSETP.GT.AND P1, PT, |R5|, 8.50705917302346158658e+37, PT ;  /* 0x7e8000000500780b */ /* 0x000fe20003f24200 */
[----:B------:R-:W-:Y:S01]  /*0610*/  IMAD.MOV.U32 R13, RZ, RZ, 0x37800000 ;  /* 0x37800000ff0d7424 */ /* 0x000fe200078e00ff */
[----:B------:R-:W-:-:S02]  /*0620*/  FSEL R6, R15, RZ, !P0 ;  /* 0x000000ff0f067208 */ /* 0x000fc40004000000 */
[----:B------:R-:W-:Y:S02]  /*0630*/  FSEL R17, R17, RZ, P2 ;  /* 0x000000ff11117208 */ /* 0x000fe40001000000 */
[----:B------:R-:W-:Y:S01]  /*0640*/  FSETP.GEU.AND P2, PT, |R5|, 1.175494350822287508e-38, PT ;  /* 0x008000000500780b */ /* 0x000fe20003f4e200 */
[--C-:B------:R-:W-:Y:S01]  /*0650*/  FADD R6, R6, -R21.reuse ;  /* 0x8000001506067221 */ /* 0x100fe20000000000 */
[----:B------:R-:W-:Y:S02]  /*0660*/  FSEL R8, R9, RZ, !P0 ;  /* 0x000000ff09087208 */ /* 0x000fe40004000000 */
[----:B------:R-:W-:Y:S01]  /*0670*/  SEL R9, R7, RZ, !P0 ;  /* 0x000000ff07097207 */ /* 0x000fe20004000000 */
[C---:B------:R-:W-:Y:S01]  /*0680*/  FMUL R7, R6.reuse, R6 ;  /* 0x0000000606077220 */ /* 0x040fe20000400000 */
[----:B------:R-:W-:Y:S01]  /*0690*/  FFMA R21, R6, R17, R21 ;  /* 0x0000001106157223 */ /* 0x000fe20000000015 */
[----:B------:R-:W-:Y:S01]  /*06a0*/  FADD R19, R8, R19 ;  /* 0x0000001308137221 */ /* 0x000fe20000000000 */
[----:B------:R-:W-:Y:S01]  /*06b0*/  FSEL R6, R9, RZ, !P0 ;  /* 0x000000ff09067208 */ /* 0x000fe20004000000 */
[----:B------:R-:W-:Y:S01]  /*06c0*/  @P1 FMUL R12, R12, 0.25 ;  /* 0x3e8000000c0c1820 */ /* 0x000fe20000400000 */
[C---:B------:R-:W-:Y:S01]  /*06d0*/  FSETP.NEU.AND P0, PT, R5.reuse, RZ, PT ;  /* 0x000000ff0500720b */ /* 0x040fe20003f0d000 */
[----:B------:R-:W-:Y:S01]  /*06e0*/  @P1 FMUL R5, R5, 0.25 ;  /* 0x3e80000005051820 */ /* 0x000fe20000400000 */
[----:B------:R-:W-:Y:S01]  /*06f0*/  FFMA R19, R4, R16, R19 ;  /* 0x0000001004137223 */ /* 0x000fe20000000013 */
[----:B------:R-:W-:Y:S01]  /*0700*/  @!P2 FMUL R12, R12, 16777216 ;  /* 0x4b8000000c0ca820 */ /* 0x000fe20000400000 */
[----:B------:R-:W0:Y:S01]  /*0710*/  SHFL.BFLY PT, R4, R21, 0x1, 0x1f ;  /* 0x0c201f0015047f89 */ /* 0x000e2200000e0000 */
[----:B------:R-:W-:Y:S01]  /*0720*/  @!P2 FMUL R5, R5, 16777216 ;  /* 0x4b8000000505a820 */ /* 0x000fe20000400000 */
[----:B------:R-:W-:Y:S01]  /*0730*/  LEA R9, R0, UR4, 0x2 ;  /* 0x0000000400097c11 */ /* 0x000fe2000f8e10ff */
[----:B------:R-:W-:Y:S01]  /*0740*/  FMUL R7, R10, R7 ;  /* 0x000000070a077220 */ /* 0x000fe20000400000 */
[----:B------:R-:W-:Y:S01]  /*0750*/  FADD R6, R6, R19 ;  /* 0x0000001306067221 */ /* 0x000fe20000000000 */
[----:B------:R-:W-:-:S02]  /*0760*/  LOP3.LUT R15, R3, 0x1f, R2, 0xf8, !PT ;  /* 0x0000001f030f7812 */ /* 0x000fc400078ef802 */
[----:B------:R-:W1:Y:S01]  /*0770*/  MUFU.RCP R5, R5 ;  /* 0x0000000500057308 */ /* 0x000e620000001000 */
[----:B------:R-:W-:-:S05]  /*0780*/  FFMA R6, R17, R7, R6 ;  /* 0x0000000711067223 */ /* 0x000fca0000000006 */
[----:B------:R-:W2:Y:S01]  /*0790*/  SHFL.BFLY PT, R7, R6, 0x1, 0x1f ;  /* 0x0c201f0006077f89 */ /* 0x000ea200000e0000 */
[----:B-1----:R-:W-:Y:S01]  /*07a0*/  FMUL R12, R5, R12 ;  /* 0x0000000c050c7220 */ /* 0x002fe20000400000 */
[----:B0-----:R-:W-:-:S04]  /*07b0*/  FADD R4, -R21, R4 ;  /* 0x0000000415047221 */ /* 0x001fc80000000100 */
[----:B------:R-:W-:Y:S01]  /*07c0*/  FSEL R12, R12, RZ, P0 ;  /* 0x000000ff0c0c7208 */ /* 0x000fe20000000000 */
[----:B------:R-:W-:Y:S01]  /*07d0*/  FMUL R8, R4, R4 ;  /* 0x0000000404087220 */ /* 0x000fe20000400000 */
[----:B------:R-:W-:-:S03]  /*07e0*/  LOP3.LUT P0, RZ, R2, 0x20, RZ, 0xc0, !PT ;  /* 0x0000002002ff7812 */ /* 0x000fc6000780c0ff */
[----:B------:R-:W-:Y:S01]  /*07f0*/  FFMA R21, R4, R12, R21 ;  /* 0x0000000c04157223 */ /* 0x000fe20000000015 */
[----:B------:R-:W-:Y:S01]  /*0800*/  LOP3.LUT R4, R2, 0x1f, RZ, 0xc0, !PT ;  /* 0x0000001f02047812 */ /* 0x000fe200078ec0ff */
[----:B------:R-:W-:Y:S01]  /*0810*/  FMUL R8, R11, R8 ;  /* 0x000000080b087220 */ /* 0x000fe20000400000 */
[----:B------:R-:W-:Y:S02]  /*0820*/  ISETP.LT.AND P0, PT, R15, 0x20, !P0 ;  /* 0x000000200f00780c */ /* 0x000fe40004701270 */
[----:B------:R-:W-:Y:S01]  /*0830*/  STS [R9], R21 ;  /* 0x0000001509007388 */ /* 0x000fe20000000800 */
[----:B------:R-:W-:Y:S01]  /*0840*/  LEA R0, R4, UR4, 0x2 ;  /* 0x0000000404007c11 */ /* 0x000fe2000f8e10ff */
[----:B--2---:R-:W-:Y:S01]  /*0850*/  FADD R7, R6, R7 ;  /* 0x0000000706077221 */ /* 0x004fe20000000000 */
[----:B------:R-:W0:Y:S08]  /*0860*/  LDC.64 R4, c[0x0][0x238] ;  /* 0x00008e00ff047b82 */ /* 0x000e300000000a00 */
[----:B------:R-:W-:Y:S01]  /*0870*/  BAR.SYNC.DEFER_BLOCKING 0x0 ;  /* 0x0000000000007b1d */ /* 0x000fe20000010000 */
[----:B------:R-:W-:-:S07]  /*0880*/  FFMA R8, R12, R8, R7 ;  /* 0x000000080c087223 */ /* 0x000fce0000000007 */
[----:B------:R-:W1:Y:S01]  /*0890*/  LDC.64 R6, c[0x0][0x228] ;  /* 0x00008a00ff067b82 */ /* 0x000e620000000a00 */
[C---:B0-----:R-:W-:Y:S01]  /*08a0*/  IMAD.WIDE R2, R15.reuse, 0x4, R4 ;  /* 0x000000040f027825 */ /* 0x041fe200078e0204 */
[----:B------:R-:W-:Y:S06]  /*08b0*/  LDS R11, [R0] ;  /* 0x00000000000b7984 */ /* 0x000fec0000000800 */
[----:B------:R-:W-:Y:S01]  /*08c0*/  BAR.SYNC.DEFER_BLOCKING 0x0 ;  /* 0x0000000000007b1d */ /* 0x000fe20000010000 */
[----:B-1----:R-:W-:-:S05]  /*08d0*/  IMAD.WIDE R4, R15, 0x4, R6 ;  /* 0x000000040f047825 */ /* 0x002fca00078e0206 */
[----:B------:R-:W-:Y:S02]  /*08e0*/  STS [R9], R8 ;  /* 0x0000000809007388 */ /* 0x000fe40000000800 */
[----:B------:R-:W-:Y:S06]  /*08f0*/  BAR.SYNC.DEFER_BLOCKING 0x0 ;  /* 0x0000000000007b1d */ /* 0x000fec0000010000 */
[----:B------:R-:W0:Y:S02]  /*0900*/  LDS R10, [R0] ;  /* 0x00000000000a7984 */ /* 0x000e240000000800 */
[----:B------:R-:W-:Y:S06]  /*0910*/  BAR.SYNC.DEFER_BLOCKING 0x0 ;  /* 0x0000000000007b1d */ /* 0x000fec0000010000 */
[----:B------:R1:W-:Y:S01]  /*0920*/  STS [R9], R8 ;  /* 0x0000000809007388 */ /* 0x0003e20000000800 */
[----:B0-----:R-:W-:-:S04]  /*0930*/  FFMA R10, R10, R13, 9.9999997473787516356e-06 ;  /* 0x3727c5ac0a0a7423 */ /* 0x001fc8000000000d */
[----:B------:R-:W0:Y:S01]  /*0940*/  MUFU.RSQ R13, R10 ;  /* 0x0000000a000d7308 */ /* 0x000e220000001400 */
[----:B------:R-:W-:Y:S06]  /*0950*/  BAR.SYNC.DEFER_BLOCKING 0x0 ;  /* 0x0000000000007b1d */ /* 0x000fec0000010000 */
[----:B0-----:R1:W-:Y:S04]  /*0960*/  @P0 STG.E desc[UR6][R2.64], R13 ;  /* 0x0000000d02000986 */ /* 0x0013e8000c101906 */
[----:B------:R1:W-:Y:S01]  /*0970*/  @P0 STG.E desc[UR6][R4.64], R11 ;  /* 0x0000000b04000986 */ /* 0x0003e2000c101906 */
[----:B------:R-:W-:Y:S05]  /*0980*/  @!P0 EXIT ;  /* 0x000000000000894d */ /* 0x000fea0003800000 */
[----:B-1----:R-:W0:Y:S01]  /*0990*/  LDS R5, [R0] ;  /* 0x0000000000057984 */ /* 0x002e220000000800 */
[----:B------:R-:W1:Y:S02]  /*09a0*/  LDC.64 R2, c[0x0][0x230] ;  /* 0x00008c00ff027b82 */ /* 0x000e640000000a00 */
[----:B-1----:R-:W-:-:S05]  /*09b0*/  IMAD.WIDE R2, R15, 0x4, R2 ;  /* 0x000000040f027825 */ /* 0x002fca00078e0202 */
[----:B0-----:R-:W-:Y:S01]  /*09c0*/  STG.E desc[UR6][R2.64], R5 ;  /* 0x0000000502007986 */ /* 0x001fe2000c101906 */
[----:B------:R-:W-:Y:S05]  /*09d0*/  EXIT ;  /* 0x000000000000794d */ /* 0x000fea0003800000 */
.L_x_0:
[----:B------:R-:W-:-:S00]  /*09e0*/  BRA `(.L_x_0) ;  /* 0xfffffffc00fc7947 */ /* 0x000fc0000383ffff */
[----:B------:R-:W-:-:S00]  /*09f0*/  NOP ;  /* 0x0000000000007918 */ /* 0x000fc00000000000 */
        /* <DEDUP_REMOVED lines=8> */
.L_x_1:


//--------------------- .nv.global.init           --------------------------
	.section	.nv.global.init,"aw",@progbits
.nv.global.init:
	.type		_$_str,@object
	.size		_$_str,(.L_0 - _$_str)
_$_str:
        /*0000*/ 	.byte	0x5f, 0x5f, 0x43, 0x55, 0x44, 0x41, 0x5f, 0x46, 0x54, 0x5a, 0x00
.L_0:


//--------------------- .nv.shared.triton_per_fused_native_group_norm_15 --------------------------
	.section	.nv.shared.triton_per_fused_native_group_norm_15,"aw",@nobits
	.sectionflags	@""
	.align	16
	.zero		1024


//--------------------- .nv.constant0.triton_per_fused_native_group_norm_15 --------------------------
	.section	.nv.constant0.triton_per_fused_native_group_norm_15,"a",@progbits
	.sectionflags	@""
	.align	4
.nv.constant0.triton_per_fused_native_group_norm_15:
	.zero		584
